//
// Generated by NVIDIA NVVM Compiler
//
// Compiler Build ID: CL-36424714
// Cuda compilation tools, release 13.0, V13.0.88
// Based on NVVM 20.0.0
//

.version 9.0
.target sm_100
.address_size 64

	// .globl	_Z10strideCopyPfS_i

.visible .entry _Z10strideCopyPfS_i(
	.param .u64 .ptr .align 1 _Z10strideCopyPfS_i_param_0,
	.param .u64 .ptr .align 1 _Z10strideCopyPfS_i_param_1,
	.param .u32 _Z10strideCopyPfS_i_param_2
)
{
	.reg .b32 	%r<7>;
	.reg .b32 	%f<2>;
	.reg .b64 	%rd<8>;

	ld.param.u64 	%rd1, [_Z10strideCopyPfS_i_param_0];
	ld.param.u64 	%rd2, [_Z10strideCopyPfS_i_param_1];
	ld.param.u32 	%r1, [_Z10strideCopyPfS_i_param_2];
	cvta.to.global.u64 	%rd3, %rd1;
	cvta.to.global.u64 	%rd4, %rd2;
	mov.u32 	%r2, %ctaid.x;
	mov.u32 	%r3, %ntid.x;
	mov.u32 	%r4, %tid.x;
	mad.lo.s32 	%r5, %r2, %r3, %r4;
	mul.lo.s32 	%r6, %r1, %r5;
	mul.wide.u32 	%rd5, %r6, 4;
	add.s64 	%rd6, %rd4, %rd5;
	ld.global.f32 	%f1, [%rd6];
	add.s64 	%rd7, %rd3, %rd5;
	st.global.f32 	[%rd7], %f1;
	ret;

}


// ===== COMPILED SASS (sm_100) =====

	.target	sm_100

	.elftype	@"ET_EXEC"


//--------------------- .note.nv.tkinfo           --------------------------
	.section	.note.nv.tkinfo,"",@"SHT_NOTE"
	.sectionflags	@"SHF_NOTE_NV_TKINFO"
	.tkinfo
        /*0018*/ 	.word	0x00000002
        /*0030*/ 	.string	""
        /*0030*/ 	.string	"ptxas"
        /*0030*/ 	.string	"Cuda compilation tools, release 13.0, V13.0.88"
        /*0030*/ 	.string	"Build cuda_13.0.r13.0/compiler.36424714_0"
        /*0030*/ 	.string	"-arch sm_100 -m 64 "



//--------------------- .note.nv.cuinfo           --------------------------
	.section	.note.nv.cuinfo,"",@"SHT_NOTE"
	.sectionflags	@"SHF_NOTE_NV_CUINFO"
        /*0018*/ 	.short	0x0002
        /*001a*/ 	.short	0x0064
        /*001c*/ 	.short	0x0082
	.zero		2


//--------------------- .nv.info                  --------------------------
	.section	.nv.info,"",@"SHT_CUDA_INFO"
	.align	4


	//----- nvinfo : EIATTR_REGCOUNT
	.align		4
        /*0000*/ 	.byte	0x04, 0x2f
        /*0002*/ 	.short	(.L_1 - .L_0)
	.align		4
.L_0:
        /*0004*/ 	.word	index@(_Z10strideCopyPfS_i)
        /*0008*/ 	.word	0x0000000a


	//----- nvinfo : EIATTR_FRAME_SIZE
	.align		4
.L_1:
        /*000c*/ 	.byte	0x04, 0x11
        /*000e*/ 	.short	(.L_3 - .L_2)
	.align		4
.L_2:
        /*0010*/ 	.word	index@(_Z10strideCopyPfS_i)
        /*0014*/ 	.word	0x00000000


	//----- nvinfo : EIATTR_MIN_STACK_SIZE
	.align		4
.L_3:
        /*0018*/ 	.byte	0x04, 0x12
        /*001a*/ 	.short	(.L_5 - .L_4)
	.align		4
.L_4:
        /*001c*/ 	.word	index@(_Z10strideCopyPfS_i)
        /*0020*/ 	.word	0x00000000
.L_5:


//--------------------- .nv.compat                --------------------------
	.section	.nv.compat,"",@"SHT_CUDA_COMPAT_INFO"
	.align	4
        /*0000*/ 	.byte	0x02, 0x09, 0x00, 0x00, 0x02, 0x02, 0x01, 0x00, 0x02, 0x05, 0x05, 0x00, 0x03, 0x07, 0x01, 0x01
        /*0010*/ 	.byte	0x02, 0x03, 0x00, 0x00, 0x02, 0x06, 0x01, 0x00, 0x04, 0x0b, 0x08, 0x00, 0x09, 0x00, 0x00, 0x00
        /*0020*/ 	.byte	0x00, 0x00, 0x00, 0x00


//--------------------- .nv.info._Z10strideCopyPfS_i --------------------------
	.section	.nv.info._Z10strideCopyPfS_i,"",@"SHT_CUDA_INFO"
	.sectionflags	@""
	.align	4


	//----- nvinfo : EIATTR_CUDA_API_VERSION
	.align		4
        /*0000*/ 	.byte	0x04, 0x37
        /*0002*/ 	.short	(.L_7 - .L_6)
.L_6:
        /*0004*/ 	.word	0x00000082


	//----- nvinfo : EIATTR_KPARAM_INFO
	.align		4
.L_7:
        /*0008*/ 	.byte	0x04, 0x17
        /*000a*/ 	.short	(.L_9 - .L_8)
.L_8:
        /*000c*/ 	.word	0x00000000
        /*0010*/ 	.short	0x0002
        /*0012*/ 	.short	0x0010
        /*0014*/ 	.byte	0x00, 0xf0, 0x11, 0x00


	//----- nvinfo : EIATTR_KPARAM_INFO
	.align		4
.L_9:
        /*0018*/ 	.byte	0x04, 0x17
        /*001a*/ 	.short	(.L_11 - .L_10)
.L_10:
        /*001c*/ 	.word	0x00000000
        /*0020*/ 	.short	0x0001
        /*0022*/ 	.short	0x0008
        /*0024*/ 	.byte	0x00, 0xf5, 0x21, 0x00


	//----- nvinfo : EIATTR_KPARAM_INFO
	.align		4
.L_11:
        /*0028*/ 	.byte	0x04, 0x17
        /*002a*/ 	.short	(.L_13 - .L_12)
.L_12:
        /*002c*/ 	.word	0x00000000
        /*0030*/ 	.short	0x0000
        /*0032*/ 	.short	0x0000
        /*0034*/ 	.byte	0x00, 0xf5, 0x21, 0x00


	//----- nvinfo : EIATTR_SPARSE_MMA_MASK
	.align		4
.L_13:
        /*0038*/ 	.byte	0x03, 0x50
        /*003a*/ 	.short	0x0000


	//----- nvinfo : EIATTR_MAXREG_COUNT
	.align		4
        /*003c*/ 	.byte	0x03, 0x1b
        /*003e*/ 	.short	0x00ff


	//----- nvinfo : EIATTR_MERCURY_ISA_VERSION
	.align		4
        /*0040*/ 	.byte	0x03, 0x5f
        /*0042*/ 	.short	0x0101


	//----- nvinfo : EIATTR_VRC_CTA_INIT_COUNT
	.align		4
        /*0044*/ 	.byte	0x02, 0x4a
	.zero		1
	.zero		1


	//----- nvinfo : EIATTR_EXIT_INSTR_OFFSETS
	.align		4
        /*0048*/ 	.byte	0x04, 0x1c
        /*004a*/ 	.short	(.L_15 - .L_14)


	//   ....[0]....
.L_14:
        /*004c*/ 	.word	0x000000e0


	//----- nvinfo : EIATTR_CBANK_PARAM_SIZE
	.align		4
.L_15:
        /*0050*/ 	.byte	0x03, 0x19
        /*0052*/ 	.short	0x0014


	//----- nvinfo : EIATTR_PARAM_CBANK
	.align		4
        /*0054*/ 	.byte	0x04, 0x0a
        /*0056*/ 	.short	(.L_17 - .L_16)
	.align		4
.L_16:
        /*0058*/ 	.word	index@(.nv.constant0._Z10strideCopyPfS_i)
        /*005c*/ 	.short	0x0380
        /*005e*/ 	.short	0x0014


	//----- nvinfo : EIATTR_SW_WAR
	.align		4
.L_17:
        /*0060*/ 	.byte	0x04, 0x36
        /*0062*/ 	.short	(.L_19 - .L_18)
.L_18:
        /*0064*/ 	.word	0x00000008
.L_19:


//--------------------- .nv.callgraph             --------------------------
	.section	.nv.callgraph,"",@"SHT_CUDA_CALLGRAPH"
	.align	4
	.sectionentsize	8
	.align		4
        /*0000*/ 	.word	0x00000000
	.align		4
        /*0004*/ 	.word	0xffffffff
	.align		4
        /*0008*/ 	.word	0x00000000
	.align		4
        /*000c*/ 	.word	0xfffffffe
	.align		4
        /*0010*/ 	.word	0x00000000
	.align		4
        /*0014*/ 	.word	0xfffffffd
	.align		4
        /*0018*/ 	.word	0x00000000
	.align		4
        /*001c*/ 	.word	0xfffffffc


//--------------------- .text._Z10strideCopyPfS_i --------------------------
	.section	.text._Z10strideCopyPfS_i,"ax",@progbits
	.align	128
        .global         _Z10strideCopyPfS_i
        .type           _Z10strideCopyPfS_i,@function
        .size           _Z10strideCopyPfS_i,(.L_x_1 - _Z10strideCopyPfS_i)
        .other          _Z10strideCopyPfS_i,@"STO_CUDA_ENTRY STV_DEFAULT"
_Z10strideCopyPfS_i:
.text._Z10strideCopyPfS_i:
[----:B------:R-:W-:Y:S01]  /*0000*/  LDC R1, c[0x0][0x37c] ;  /* 0x0000df00ff017b82 */ /* 0x000fe20000000800 */
[----:B------:R-:W0:Y:S07]  /*0010*/  S2R R5, SR_TID.X ;  /* 0x0000000000057919 */ /* 0x000e2e0000002100 */
[----:B------:R-:W0:Y:S01]  /*0020*/  S2UR UR6, SR_CTAID.X ;  /* 0x00000000000679c3 */ /* 0x000e220000002500 */
[----:B------:R-:W1:Y:S01]  /*0030*/  LDCU UR7, c[0x0][0x390] ;  /* 0x00007200ff0777ac */ /* 0x000e620008000800 */
[----:B------:R-:W2:Y:S06]  /*0040*/  LDCU.64 UR4, c[0x0][0x358] ;  /* 0x00006b00ff0477ac */ /* 0x000eac0008000a00 */
[----:B------:R-:W0:Y:S08]  /*0050*/  LDC R0, c[0x0][0x360] ;  /* 0x0000d800ff007b82 */ /* 0x000e300000000800 */
[----:B------:R-:W3:Y:S01]  /*0060*/  LDC.64 R2, c[0x0][0x388] ;  /* 0x0000e200ff027b82 */ /* 0x000ee20000000a00 */
[----:B0-----:R-:W-:-:S07]  /*0070*/  IMAD R0, R0, UR6, R5 ;  /* 0x0000000600007c24 */ /* 0x001fce000f8e0205 */
[----:B------:R-:W0:Y:S01]  /*0080*/  LDC.64 R4, c[0x0][0x380] ;  /* 0x0000e000ff047b82 */ /* 0x000e220000000a00 */
[----:B-1----:R-:W-:-:S04]  /*0090*/  IMAD R7, R0, UR7, RZ ;  /* 0x0000000700077c24 */ /* 0x002fc8000f8e02ff */
[----:B---3--:R-:W-:-:S06]  /*00a0*/  IMAD.WIDE.U32 R2, R7, 0x4, R2 ;  /* 0x0000000407027825 */ /* 0x008fcc00078e0002 */
[----:B--2---:R-:W2:Y:S01]  /*00b0*/  LDG.E R3, desc[UR4][R2.64] ;  /* 0x0000000402037981 */ /* 0x004ea2000c1e1900 */
[----:B0-----:R-:W-:-:S05]  /*00c0*/  IMAD.WIDE.U32 R4, R7, 0x4, R4 ;  /* 0x0000000407047825 */ /* 0x001fca00078e0004 */
[----:B--2---:R-:W-:Y:S01]  /*00d0*/  STG.E desc[UR4][R4.64], R3 ;  /* 0x0000000304007986 */ /* 0x004fe2000c101904 */
[----:B------:R-:W-:Y:S05]  /*00e0*/  EXIT ;  /* 0x000000000000794d */ /* 0x000fea0003800000 */
.L_x_0:
[----:B------:R-:W-:-:S00]  /*00f0*/  BRA `(.L_x_0) ;  /* 0xfffffffc00fc7947 */ /* 0x000fc0000383ffff */
[----:B------:R-:W-:-:S00]  /*0100*/  NOP ;  /* 0x0000000000007918 */ /* 0x000fc00000000000 */
[----:B------:R-:W-:-:S00]  /*0110*/  NOP ;  /* 0x0000000000007918 */ /* 0x000fc00000000000 */
[----:B------:R-:W-:-:S00]  /*0120*/  NOP ;  /* 0x0000000000007918 */ /* 0x000fc00000000000 */
[----:B------:R-:W-:-:S00]  /*0130*/  NOP ;  /* 0x0000000000007918 */ /* 0x000fc00000000000 */
[----:B------:R-:W-:-:S00]  /*0140*/  NOP ;  /* 0x0000000000007918 */ /* 0x000fc00000000000 */
[----:B------:R-:W-:-:S00]  /*0150*/  NOP ;  /* 0x0000000000007918 */ /* 0x000fc00000000000 */
[----:B------:R-:W-:-:S00]  /*0160*/  NOP ;  /* 0x0000000000007918 */ /* 0x000fc00000000000 */
[----:B------:R-:W-:-:S00]  /*0170*/  NOP ;  /* 0x0000000000007918 */ /* 0x000fc00000000000 */
.L_x_1:


//--------------------- .nv.shared.reserved.0     --------------------------
	.section	.nv.shared.reserved.0,"aw",@nobits
	.weak		__nv_reservedSMEM_offset_0_alias
	.size		__nv_reservedSMEM_offset_0_alias, 0, 64
	.other		__nv_reservedSMEM_offset_0_alias,@"STO_CUDA_RESERVED_SHARED STV_DEFAULT"
__nv_reservedSMEM_offset_0_alias:
	.zero		0
	.zero		64


//--------------------- .nv.constant0._Z10strideCopyPfS_i --------------------------
	.section	.nv.constant0._Z10strideCopyPfS_i,"a",@progbits
	.sectionflags	@""
	.align	4
.nv.constant0._Z10strideCopyPfS_i:
	.zero		916


//--------------------- SYMBOLS --------------------------

	.type		.nv.reservedSmem.offset0,@object
	.size		.nv.reservedSmem.offset0,0x4
